	.headerflags	@"EF_CUDA_TEXMODE_UNIFIED EF_CUDA_64BIT_ADDRESS EF_CUDA_ACCELERATORS EF_CUDA_SM90 EF_CUDA_VIRTUAL_SM(EF_CUDA_SM90)"
	.elftype	@"ET_EXEC"


//--------------------- .nv.info                  --------------------------
	.section	.nv.info,"",@"SHT_CUDA_INFO"
	.align	4


	//----- nvinfo : EIATTR_REGCOUNT
	.align		4
        /*0000*/ 	.byte	0x04, 0x2f
        /*0002*/ 	.short	(.L_3 - .L_2)
	.align		4
.L_2:
        /*0004*/ 	.word	index@(triton_poi_fused__native_batch_norm_legit_no_training_relu_29)
        /*0008*/ 	.word	0x00000012


	//----- nvinfo : EIATTR_MIN_STACK_SIZE
	.align		4
.L_3:
        /*000c*/ 	.byte	0x04, 0x12
        /*000e*/ 	.short	(.L_5 - .L_4)
	.align		4
.L_4:
        /*0010*/ 	.word	index@(triton_poi_fused__native_batch_norm_legit_no_training_relu_29)
        /*0014*/ 	.word	0x00000000


	//----- nvinfo : EIATTR_FRAME_SIZE
	.align		4
.L_5:
        /*0018*/ 	.byte	0x04, 0x11
        /*001a*/ 	.short	(.L_7 - .L_6)
	.align		4
.L_6:
        /*001c*/ 	.word	index@(triton_poi_fused__native_batch_norm_legit_no_training_relu_29)
        /*0020*/ 	.word	0x00000000


	//----- nvinfo : EIATTR_MIN_STACK_SIZE
	.align		4
.L_7:
        /*0024*/ 	.byte	0x04, 0x12
        /*0026*/ 	.short	(.L_9 - .L_8)
	.align		4
.L_8:
        /*0028*/ 	.word	index@(triton_poi_fused__native_batch_norm_legit_no_training_relu_29)
        /*002c*/ 	.word	0x00000000
.L_9:


//--------------------- .nv.info.triton_poi_fused__native_batch_norm_legit_no_training_relu_29 --------------------------
	.section	.nv.info.triton_poi_fused__native_batch_norm_legit_no_training_relu_29,"",@"SHT_CUDA_INFO"
	.sectionflags	@""
	.align	4


	//----- nvinfo : EIATTR_CUDA_API_VERSION
	.align		4
        /*0000*/ 	.byte	0x04, 0x37
        /*0002*/ 	.short	(.L_11 - .L_10)
.L_10:
        /*0004*/ 	.word	0x0000007c


	//----- nvinfo : EIATTR_KPARAM_INFO
	.align		4
.L_11:
        /*0008*/ 	.byte	0x04, 0x17
        /*000a*/ 	.short	(.L_13 - .L_12)
.L_12:
        /*000c*/ 	.word	0x00000000
        /*0010*/ 	.short	0x0006
        /*0012*/ 	.short	0x0030
        /*0014*/ 	.byte	0x00, 0xf0, 0x11, 0x00


	//----- nvinfo : EIATTR_KPARAM_INFO
	.align		4
.L_13:
        /*0018*/ 	.byte	0x04, 0x17
        /*001a*/ 	.short	(.L_15 - .L_14)
.L_14:
        /*001c*/ 	.word	0x00000000
        /*0020*/ 	.short	0x0005
        /*0022*/ 	.short	0x0028
        /*0024*/ 	.byte	0x00, 0xf4, 0x21, 0x00


	//----- nvinfo : EIATTR_KPARAM_INFO
	.align		4
.L_15:
        /*0028*/ 	.byte	0x04, 0x17
        /*002a*/ 	.short	(.L_17 - .L_16)
.L_16:
        /*002c*/ 	.word	0x00000000
        /*0030*/ 	.short	0x0004
        /*0032*/ 	.short	0x0020
        /*0034*/ 	.byte	0x00, 0xf4, 0x21, 0x00


	//----- nvinfo : EIATTR_KPARAM_INFO
	.align		4
.L_17:
        /*0038*/ 	.byte	0x04, 0x17
        /*003a*/ 	.short	(.L_19 - .L_18)
.L_18:
        /*003c*/ 	.word	0x00000000
        /*0040*/ 	.short	0x0003
        /*0042*/ 	.short	0x0018
        /*0044*/ 	.byte	0x00, 0xf4, 0x21, 0x00


	//----- nvinfo : EIATTR_KPARAM_INFO
	.align		4
.L_19:
        /*0048*/ 	.byte	0x04, 0x17
        /*004a*/ 	.short	(.L_21 - .L_20)
.L_20:
        /*004c*/ 	.word	0x00000000
        /*0050*/ 	.short	0x0002
        /*0052*/ 	.short	0x0010
        /*0054*/ 	.byte	0x00, 0xf4, 0x21, 0x00


	//----- nvinfo : EIATTR_KPARAM_INFO
	.align		4
.L_21:
        /*0058*/ 	.byte	0x04, 0x17
        /*005a*/ 	.short	(.L_23 - .L_22)
.L_22:
        /*005c*/ 	.word	0x00000000
        /*0060*/ 	.short	0x0001
        /*0062*/ 	.short	0x0008
        /*0064*/ 	.byte	0x00, 0xf4, 0x21, 0x00


	//----- nvinfo : EIATTR_KPARAM_INFO
	.align		4
.L_23:
        /*0068*/ 	.byte	0x04, 0x17
        /*006a*/ 	.short	(.L_25 - .L_24)
.L_24:
        /*006c*/ 	.word	0x00000000
        /*0070*/ 	.short	0x0000
        /*0072*/ 	.short	0x0000
        /*0074*/ 	.byte	0x00, 0xf4, 0x21, 0x00


	//----- nvinfo : EIATTR_SPARSE_MMA_MASK
	.align		4
.L_25:
        /*0078*/ 	.byte	0x03, 0x50
        /*007a*/ 	.short	0x0000


	//----- nvinfo : EIATTR_MAXREG_COUNT
	.align		4
        /*007c*/ 	.byte	0x03, 0x1b
        /*007e*/ 	.short	0x00ff


	//----- nvinfo : EIATTR_EXIT_INSTR_OFFSETS
	.align		4
        /*0080*/ 	.byte	0x04, 0x1c
        /*0082*/ 	.short	(.L_27 - .L_26)


	//   ....[0]....
.L_26:
        /*0084*/ 	.word	0x00000320


	//   ....[1]....
        /*0088*/ 	.word	0x00000340


	//----- nvinfo : EIATTR_REQNTID
	.align		4
.L_27:
        /*008c*/ 	.byte	0x04, 0x10
        /*008e*/ 	.short	(.L_29 - .L_28)
.L_28:
        /*0090*/ 	.word	0x00000080
        /*0094*/ 	.word	0x00000001
        /*0098*/ 	.word	0x00000001


	//----- nvinfo : EIATTR_CBANK_PARAM_SIZE
	.align		4
.L_29:
        /*009c*/ 	.byte	0x03, 0x19
        /*009e*/ 	.short	0x0034


	//----- nvinfo : EIATTR_PARAM_CBANK
	.align		4
        /*00a0*/ 	.byte	0x04, 0x0a
        /*00a2*/ 	.short	(.L_31 - .L_30)
	.align		4
.L_30:
        /*00a4*/ 	.word	index@(.nv.constant0.triton_poi_fused__native_batch_norm_legit_no_training_relu_29)
        /*00a8*/ 	.short	0x0210
        /*00aa*/ 	.short	0x0034


	//----- nvinfo : EIATTR_SW_WAR
	.align		4
.L_31:
        /*00ac*/ 	.byte	0x04, 0x36
        /*00ae*/ 	.short	(.L_33 - .L_32)
.L_32:
        /*00b0*/ 	.word	0x00000008
.L_33:


//--------------------- .nv.callgraph             --------------------------
	.section	.nv.callgraph,"",@"SHT_CUDA_CALLGRAPH"
	.align	4
	.sectionentsize	8
	.align		4
        /*0000*/ 	.word	0x00000000
	.align		4
        /*0004*/ 	.word	0xffffffff
	.align		4
        /*0008*/ 	.word	0x00000000
	.align		4
        /*000c*/ 	.word	0xfffffffe
	.align		4
        /*0010*/ 	.word	0x00000000
	.align		4
        /*0014*/ 	.word	0xfffffffd
	.align		4
        /*0018*/ 	.word	0x00000000
	.align		4
        /*001c*/ 	.word	0xfffffffc


//--------------------- .nv.constant4             --------------------------
	.section	.nv.constant4,"a",@progbits
	.align	8
	.align		8
.nv.constant4:
        /*0000*/ 	.dword	_$_str
	.align		8
        /*0008*/ 	.dword	_$_str_$_2


//--------------------- .text.triton_poi_fused__native_batch_norm_legit_no_training_relu_29 --------------------------
	.section	.text.triton_poi_fused__native_batch_norm_legit_no_training_relu_29,"ax",@progbits
	.align	128
        .global         triton_poi_fused__native_batch_norm_legit_no_training_relu_29
        .type           triton_poi_fused__native_batch_norm_legit_no_training_relu_29,@function
        .size           triton_poi_fused__native_batch_norm_legit_no_training_relu_29,(.L_x_1 - triton_poi_fused__native_batch_norm_legit_no_training_relu_29)
        .other          triton_poi_fused__native_batch_norm_legit_no_training_relu_29,@"STO_CUDA_ENTRY STV_DEFAULT"
triton_poi_fused__native_batch_norm_legit_no_training_relu_29:
.text.triton_poi_fused__native_batch_norm_legit_no_training_relu_29:
[----:B------:R-:W0:Y:S01]  /*0000*/  LDC R1, c[0x0][0x28] ;  /* 0x00000a00ff017b82 */ /* 0x000e220000000800 */
[----:B------:R-:W1:Y:S07]  /*0010*/  S2R R0, SR_TID.X ;  /* 0x0000000000007919 */ /* 0x000e6e0000002100 */
[----:B------:R-:W2:Y:S01]  /*0020*/  LDC.64 R8, c[0x0][0x220] ;  /* 0x00008800ff087b82 */ /* 0x000ea20000000a00 */
[----:B------:R-:W-:Y:S01]  /*0030*/  HFMA2.MMA R14, -RZ, RZ, 0, 0 ;  /* 0x00000000ff0e7435 */ /* 0x000fe200000001ff */
[----:B------:R-:W-:Y:S01]  /*0040*/  ULDC.64 UR4, c[0x0][0x208] ;  /* 0x0000820000047ab9 */ /* 0x000fe20000000a00 */
[----:B------:R-:W3:Y:S05]  /*0050*/  S2R R3, SR_CTAID.X ;  /* 0x0000000000037919 */ /* 0x000eea0000002500 */
[----:B------:R-:W4:Y:S08]  /*0060*/  LDC.64 R4, c[0x0][0x210] ;  /* 0x00008400ff047b82 */ /* 0x000f300000000a00 */
[----:B------:R-:W5:Y:S08]  /*0070*/  LDC.64 R6, c[0x0][0x218] ;  /* 0x00008600ff067b82 */ /* 0x000f700000000a00 */
[----:B------:R-:W4:Y:S01]  /*0080*/  LDC.64 R10, c[0x0][0x228] ;  /* 0x00008a00ff0a7b82 */ /* 0x000f220000000a00 */
[----:B-1----:R-:W-:-:S07]  /*0090*/  LOP3.LUT R0, R0, 0x7f, RZ, 0xc0, !PT ;  /* 0x0000007f00007812 */ /* 0x002fce00078ec0ff */
[----:B------:R-:W1:Y:S01]  /*00a0*/  LDC.64 R12, c[0x0][0x230] ;  /* 0x00008c00ff0c7b82 */ /* 0x000e620000000a00 */
[----:B---3--:R-:W-:-:S04]  /*00b0*/  LEA R0, R3, R0, 0x7 ;  /* 0x0000000003007211 */ /* 0x008fc800078e38ff */
[C---:B------:R-:W-:Y:S01]  /*00c0*/  ISETP.GE.AND P0, PT, R0.reuse, 0x480, PT ;  /* 0x000004800000780c */ /* 0x040fe20003f06270 */
[----:B------:R-:W-:-:S05]  /*00d0*/  IMAD.HI R2, R0, 0x38e38e39, RZ ;  /* 0x38e38e3900027827 */ /* 0x000fca00078e02ff */
[----:B------:R-:W-:-:S04]  /*00e0*/  SHF.R.S32.HI R3, RZ, 0x1, R2 ;  /* 0x00000001ff037819 */ /* 0x000fc80000011402 */
[----:B------:R-:W-:-:S04]  /*00f0*/  LEA.HI R3, R2, R3, RZ, 0x1 ;  /* 0x0000000302037211 */ /* 0x000fc800078f08ff */
[----:B------:R-:W-:-:S04]  /*0100*/  SHF.R.S32.HI R2, RZ, 0x1f, R3 ;  /* 0x0000001fff027819 */ /* 0x000fc80000011403 */
[----:B------:R-:W-:-:S04]  /*0110*/  LEA.HI R2, R2, R3, RZ, 0x5 ;  /* 0x0000000302027211 */ /* 0x000fc800078f28ff */
[----:B------:R-:W-:-:S04]  /*0120*/  LOP3.LUT R2, R2, 0xffffffe0, RZ, 0xc0, !PT ;  /* 0xffffffe002027812 */ /* 0x000fc800078ec0ff */
[----:B------:R-:W-:-:S05]  /*0130*/  IADD3 R15, R3, -R2, RZ ;  /* 0x80000002030f7210 */ /* 0x000fca0007ffe0ff */
[----:B--2---:R-:W-:-:S05]  /*0140*/  IMAD.WIDE R8, R15, 0x4, R8 ;  /* 0x000000040f087825 */ /* 0x004fca00078e0208 */
[----:B------:R2:W3:Y:S01]  /*0150*/  @!P0 LDG.E.EL R14, desc[UR4][R8.64] ;  /* 0x00000004080e8981 */ /* 0x0004e2000c2e1900 */
[----:B------:R-:W-:Y:S01]  /*0160*/  CS2R R2, SRZ ;  /* 0x0000000000027805 */ /* 0x000fe2000001ff00 */
[----:B----4-:R-:W-:-:S04]  /*0170*/  IMAD.WIDE R4, R0, 0x4, R4 ;  /* 0x0000000400047825 */ /* 0x010fc800078e0204 */
[C---:B-----5:R-:W-:Y:S01]  /*0180*/  IMAD.WIDE R6, R15.reuse, 0x4, R6 ;  /* 0x000000040f067825 */ /* 0x060fe200078e0206 */
[----:B------:R4:W5:Y:S03]  /*0190*/  @!P0 LDG.E R2, desc[UR4][R4.64] ;  /* 0x0000000404028981 */ /* 0x000966000c1e1900 */
[C---:B0-2---:R-:W-:Y:S01]  /*01a0*/  IMAD.WIDE R8, R15.reuse, 0x4, R10 ;  /* 0x000000040f087825 */ /* 0x045fe200078e020a */
[----:B------:R0:W5:Y:S03]  /*01b0*/  @!P0 LDG.E.EL R3, desc[UR4][R6.64] ;  /* 0x0000000406038981 */ /* 0x000166000c2e1900 */
[----:B-1----:R-:W-:Y:S01]  /*01c0*/  IMAD.WIDE R10, R15, 0x4, R12 ;  /* 0x000000040f0a7825 */ /* 0x002fe200078e020c */
[----:B------:R-:W-:Y:S01]  /*01d0*/  CS2R R12, SRZ ;  /* 0x00000000000c7805 */ /* 0x000fe2000001ff00 */
[----:B----4-:R-:W1:Y:S05]  /*01e0*/  LDC.64 R4, c[0x0][0x238] ;  /* 0x00008e00ff047b82 */ /* 0x010e6a0000000a00 */
[----:B------:R-:W2:Y:S04]  /*01f0*/  @!P0 LDG.E.EL R12, desc[UR4][R8.64] ;  /* 0x00000004080c8981 */ /* 0x000ea8000c2e1900 */
[----:B------:R-:W2:Y:S01]  /*0200*/  @!P0 LDG.E.EL R13, desc[UR4][R10.64] ;  /* 0x000000040a0d8981 */ /* 0x000ea2000c2e1900 */
[----:B0-----:R-:W-:Y:S01]  /*0210*/  MOV R6, 0x3e800000 ;  /* 0x3e80000000067802 */ /* 0x001fe20000000f00 */
[----:B---3--:R-:W-:-:S04]  /*0220*/  FADD R14, R14, 9.9999997473787516356e-06 ;  /* 0x3727c5ac0e0e7421 */ /* 0x008fc80000000000 */
[----:B------:R-:W0:Y:S01]  /*0230*/  MUFU.SQRT R15, R14 ;  /* 0x0000000e000f7308 */ /* 0x000e220000002000 */
[----:B-----5:R-:W-:Y:S01]  /*0240*/  FADD R2, -R3, R2 ;  /* 0x0000000203027221 */ /* 0x020fe20000000100 */
[C---:B0-----:R-:W-:Y:S02]  /*0250*/  FSETP.GT.AND P1, PT, R15.reuse, 8.50705917302346158658e+37, PT ;  /* 0x7e8000000f00780b */ /* 0x041fe40003f24000 */
[----:B------:R-:W-:Y:S02]  /*0260*/  FSETP.GEU.AND P2, PT, R15, 1.175494350822287508e-38, PT ;  /* 0x008000000f00780b */ /* 0x000fe40003f4e000 */
[----:B------:R-:W-:-:S09]  /*0270*/  FSEL R6, R6, 1, P1 ;  /* 0x3f80000006067808 */ /* 0x000fd20000800000 */
[----:B------:R-:W-:Y:S02]  /*0280*/  @P1 FMUL R15, R15, 0.25 ;  /* 0x3e8000000f0f1820 */ /* 0x000fe40000400000 */
[----:B------:R-:W-:Y:S02]  /*0290*/  @!P2 FMUL R6, R6, 16777216 ;  /* 0x4b8000000606a820 */ /* 0x000fe40000400000 */
[----:B------:R-:W-:-:S06]  /*02a0*/  @!P2 FMUL R15, R15, 16777216 ;  /* 0x4b8000000f0fa820 */ /* 0x000fcc0000400000 */
[----:B------:R-:W0:Y:S02]  /*02b0*/  MUFU.RCP R15, R15 ;  /* 0x0000000f000f7308 */ /* 0x000e240000001000 */
[----:B0-----:R-:W-:-:S04]  /*02c0*/  FMUL R3, R15, R6 ;  /* 0x000000060f037220 */ /* 0x001fc80000400000 */
[----:B------:R-:W-:-:S04]  /*02d0*/  FMUL R2, R2, R3 ;  /* 0x0000000302027220 */ /* 0x000fc80000400000 */
[----:B--2---:R-:W-:Y:S01]  /*02e0*/  FFMA R12, R2, R12, R13 ;  /* 0x0000000c020c7223 */ /* 0x004fe2000000000d */
[----:B-1----:R-:W-:-:S04]  /*02f0*/  IMAD.WIDE R2, R0, 0x4, R4 ;  /* 0x0000000400027825 */ /* 0x002fc800078e0204 */
[----:B------:R-:W-:-:S04]  /*0300*/  FSETP.GEU.AND P1, PT, R12, RZ, PT ;  /* 0x000000ff0c00720b */ /* 0x000fc80003f2e000 */
[----:B------:R-:W-:Y:S01]  /*0310*/  FSEL R5, R12, RZ, P1 ;  /* 0x000000ff0c057208 */ /* 0x000fe20000800000 */
[----:B------:R-:W-:Y:S08]  /*0320*/  @P0 EXIT ;  /* 0x000000000000094d */ /* 0x000ff00003800000 */
[----:B------:R-:W-:Y:S01]  /*0330*/  STG.E desc[UR4][R2.64], R5 ;  /* 0x0000000502007986 */ /* 0x000fe2000c101904 */
[----:B------:R-:W-:Y:S05]  /*0340*/  EXIT ;  /* 0x000000000000794d */ /* 0x000fea0003800000 */
.L_x_0:
[----:B------:R-:W-:-:S00]  /*0350*/  BRA `(.L_x_0) ;  /* 0xfffffffc00fc7947 */ /* 0x000fc0000383ffff */
[----:B------:R-:W-:-:S00]  /*0360*/  NOP ;  /* 0x0000000000007918 */ /* 0x000fc00000000000 */
        /* <DEDUP_REMOVED lines=9> */
.L_x_1:


//--------------------- .nv.global.init           --------------------------
	.section	.nv.global.init,"aw",@progbits
.nv.global.init:
	.type		_$_str,@object
	.size		_$_str,(_$_str_$_2 - _$_str)
_$_str:
        /*0000*/ 	.byte	0x5f, 0x5f, 0x43, 0x55, 0x44, 0x41, 0x5f, 0x46, 0x54, 0x5a, 0x00
	.type		_$_str_$_2,@object
	.size		_$_str_$_2,(.L_1 - _$_str_$_2)
_$_str_$_2:
        /*000b*/ 	.byte	0x5f, 0x5f, 0x43, 0x55, 0x44, 0x41, 0x5f, 0x50, 0x52, 0x45, 0x43, 0x5f, 0x53, 0x51, 0x52, 0x54
        /*001b*/ 	.byte	0x00
.L_1:


//--------------------- .nv.constant0.triton_poi_fused__native_batch_norm_legit_no_training_relu_29 --------------------------
	.section	.nv.constant0.triton_poi_fused__native_batch_norm_legit_no_training_relu_29,"a",@progbits
	.sectionflags	@""
	.align	4
.nv.constant0.triton_poi_fused__native_batch_norm_legit_no_training_relu_29:
	.zero		580
